//
// Generated by NVIDIA NVVM Compiler
//
// Compiler Build ID: CL-36424714
// Cuda compilation tools, release 13.0, V13.0.88
// Based on NVVM 20.0.0
//

.version 9.0
.target sm_100
.address_size 64

	// .globl	_Z8VarianzaPiPf

.visible .entry _Z8VarianzaPiPf(
	.param .u64 .ptr .align 1 _Z8VarianzaPiPf_param_0,
	.param .u64 .ptr .align 1 _Z8VarianzaPiPf_param_1
)
{
	.reg .pred 	%p<7>;
	.reg .b32 	%r<17>;
	.reg .b32 	%f<42>;
	.reg .b64 	%rd<9>;

	ld.param.u64 	%rd3, [_Z8VarianzaPiPf_param_0];
	ld.param.u64 	%rd4, [_Z8VarianzaPiPf_param_1];
	cvta.to.global.u64 	%rd5, %rd4;
	mov.u32 	%r5, %tid.x;
	mov.u32 	%r6, %ctaid.x;
	mov.u32 	%r7, %ntid.x;
	mad.lo.s32 	%r1, %r6, %r7, %r5;
	mov.u32 	%r8, %tid.y;
	mov.u32 	%r9, %ctaid.y;
	mov.u32 	%r10, %ntid.y;
	mad.lo.s32 	%r2, %r9, %r10, %r8;
	mov.u32 	%r11, %nctaid.x;
	mul.lo.s32 	%r12, %r11, %r7;
	mad.lo.s32 	%r3, %r12, %r2, %r1;
	mul.wide.s32 	%rd6, %r3, 4;
	add.s64 	%rd1, %rd5, %rd6;
	mov.b32 	%r13, 0;
	st.global.u32 	[%rd1], %r13;
	setp.gt.s32 	%p1, %r3, 1443519;
	@%p1 bra 	$L__BB0_8;
	cvta.to.global.u64 	%rd7, %rd3;
	setp.eq.s32 	%p2, %r1, 0;
	setp.eq.s32 	%p3, %r2, 0;
	or.pred  	%p4, %p2, %p3;
	add.s64 	%rd2, %rd7, %rd6;
	@%p4 bra 	$L__BB0_3;
	ld.global.u32 	%r14, [%rd2+-5556];
	cvt.rn.f32.s32 	%f39, %r14;
	bra.uni 	$L__BB0_4;
$L__BB0_3:
	setp.eq.s32 	%p5, %r2, 0;
	mov.f32 	%f39, 0f00000000;
	mov.f32 	%f40, %f39;
	@%p5 bra 	$L__BB0_5;
$L__BB0_4:
	mov.f32 	%f40, %f39;
	ld.global.u32 	%r15, [%rd2+-4];
	cvt.rn.f32.s32 	%f39, %r15;
$L__BB0_5:
	ld.global.u32 	%r4, [%rd2];
	setp.eq.s32 	%p6, %r2, 1388;
	mov.f32 	%f41, 0f00000000;
	@%p6 bra 	$L__BB0_7;
	ld.global.u32 	%r16, [%rd2+4];
	cvt.rn.f32.s32 	%f41, %r16;
$L__BB0_7:
	add.f32 	%f10, %f40, 0f40A00000;
	add.f32 	%f11, %f10, 0f41000000;
	add.f32 	%f12, %f11, %f39;
	cvt.rn.f32.s32 	%f13, %r4;
	add.f32 	%f14, %f12, %f13;
	add.f32 	%f15, %f14, %f41;
	add.f32 	%f16, %f15, 0f40000000;
	add.f32 	%f17, %f16, 0f40A00000;
	add.f32 	%f18, %f17, 0f40800000;
	div.rn.f32 	%f19, %f18, 0f41100000;
	sub.f32 	%f20, %f19, %f40;
	fma.rn.f32 	%f21, %f20, %f20, 0f00000000;
	add.f32 	%f22, %f19, 0fC0A00000;
	fma.rn.f32 	%f23, %f22, %f22, %f21;
	add.f32 	%f24, %f19, 0fC1000000;
	fma.rn.f32 	%f25, %f24, %f24, %f23;
	sub.f32 	%f26, %f19, %f39;
	fma.rn.f32 	%f27, %f26, %f26, %f25;
	sub.f32 	%f28, %f19, %f13;
	fma.rn.f32 	%f29, %f28, %f28, %f27;
	sub.f32 	%f30, %f19, %f41;
	fma.rn.f32 	%f31, %f30, %f30, %f29;
	add.f32 	%f32, %f19, 0fC0000000;
	fma.rn.f32 	%f33, %f32, %f32, %f31;
	fma.rn.f32 	%f34, %f22, %f22, %f33;
	add.f32 	%f35, %f19, 0fC0800000;
	fma.rn.f32 	%f36, %f35, %f35, %f34;
	div.rn.f32 	%f37, %f36, 0f41100000;
	st.global.f32 	[%rd1], %f37;
$L__BB0_8:
	ret;

}


// ===== COMPILED SASS (sm_100) =====

	.target	sm_100

	.elftype	@"ET_EXEC"


//--------------------- .note.nv.tkinfo           --------------------------
	.section	.note.nv.tkinfo,"",@"SHT_NOTE"
	.sectionflags	@"SHF_NOTE_NV_TKINFO"
	.tkinfo
        /*0018*/ 	.word	0x00000002
        /*0030*/ 	.string	""
        /*0030*/ 	.string	"ptxas"
        /*0030*/ 	.string	"Cuda compilation tools, release 13.0, V13.0.88"
        /*0030*/ 	.string	"Build cuda_13.0.r13.0/compiler.36424714_0"
        /*0030*/ 	.string	"-arch sm_100 -m 64 "



//--------------------- .note.nv.cuinfo           --------------------------
	.section	.note.nv.cuinfo,"",@"SHT_NOTE"
	.sectionflags	@"SHF_NOTE_NV_CUINFO"
        /*0018*/ 	.short	0x0002
        /*001a*/ 	.short	0x0064
        /*001c*/ 	.short	0x0082
	.zero		2


//--------------------- .nv.info                  --------------------------
	.section	.nv.info,"",@"SHT_CUDA_INFO"
	.align	4


	//----- nvinfo : EIATTR_REGCOUNT
	.align		4
        /*0000*/ 	.byte	0x04, 0x2f
        /*0002*/ 	.short	(.L_1 - .L_0)
	.align		4
.L_0:
        /*0004*/ 	.word	index@(_Z8VarianzaPiPf)
        /*0008*/ 	.word	0x00000015


	//----- nvinfo : EIATTR_FRAME_SIZE
	.align		4
.L_1:
        /*000c*/ 	.byte	0x04, 0x11
        /*000e*/ 	.short	(.L_3 - .L_2)
	.align		4
.L_2:
        /*0010*/ 	.word	index@($__internal_0_$__cuda_sm3x_div_rn_noftz_f32_slowpath)
        /*0014*/ 	.word	0x00000000


	//----- nvinfo : EIATTR_FRAME_SIZE
	.align		4
.L_3:
        /*0018*/ 	.byte	0x04, 0x11
        /*001a*/ 	.short	(.L_5 - .L_4)
	.align		4
.L_4:
        /*001c*/ 	.word	index@(_Z8VarianzaPiPf)
        /*0020*/ 	.word	0x00000000


	//----- nvinfo : EIATTR_MIN_STACK_SIZE
	.align		4
.L_5:
        /*0024*/ 	.byte	0x04, 0x12
        /*0026*/ 	.short	(.L_7 - .L_6)
	.align		4
.L_6:
        /*0028*/ 	.word	index@(_Z8VarianzaPiPf)
        /*002c*/ 	.word	0x00000000
.L_7:


//--------------------- .nv.compat                --------------------------
	.section	.nv.compat,"",@"SHT_CUDA_COMPAT_INFO"
	.align	4
        /*0000*/ 	.byte	0x02, 0x09, 0x00, 0x00, 0x02, 0x02, 0x01, 0x00, 0x02, 0x05, 0x05, 0x00, 0x03, 0x07, 0x01, 0x01
        /*0010*/ 	.byte	0x02, 0x03, 0x00, 0x00, 0x02, 0x06, 0x01, 0x00, 0x04, 0x0b, 0x08, 0x00, 0x01, 0x00, 0x00, 0x00
        /*0020*/ 	.byte	0x00, 0x00, 0x00, 0x00


//--------------------- .nv.info._Z8VarianzaPiPf  --------------------------
	.section	.nv.info._Z8VarianzaPiPf,"",@"SHT_CUDA_INFO"
	.sectionflags	@""
	.align	4


	//----- nvinfo : EIATTR_CUDA_API_VERSION
	.align		4
        /*0000*/ 	.byte	0x04, 0x37
        /*0002*/ 	.short	(.L_9 - .L_8)
.L_8:
        /*0004*/ 	.word	0x00000082


	//----- nvinfo : EIATTR_KPARAM_INFO
	.align		4
.L_9:
        /*0008*/ 	.byte	0x04, 0x17
        /*000a*/ 	.short	(.L_11 - .L_10)
.L_10:
        /*000c*/ 	.word	0x00000000
        /*0010*/ 	.short	0x0001
        /*0012*/ 	.short	0x0008
        /*0014*/ 	.byte	0x00, 0xf5, 0x21, 0x00


	//----- nvinfo : EIATTR_KPARAM_INFO
	.align		4
.L_11:
        /*0018*/ 	.byte	0x04, 0x17
        /*001a*/ 	.short	(.L_13 - .L_12)
.L_12:
        /*001c*/ 	.word	0x00000000
        /*0020*/ 	.short	0x0000
        /*0022*/ 	.short	0x0000
        /*0024*/ 	.byte	0x00, 0xf5, 0x21, 0x00


	//----- nvinfo : EIATTR_SPARSE_MMA_MASK
	.align		4
.L_13:
        /*0028*/ 	.byte	0x03, 0x50
        /*002a*/ 	.short	0x0000


	//----- nvinfo : EIATTR_MAXREG_COUNT
	.align		4
        /*002c*/ 	.byte	0x03, 0x1b
        /*002e*/ 	.short	0x00ff


	//----- nvinfo : EIATTR_MERCURY_ISA_VERSION
	.align		4
        /*0030*/ 	.byte	0x03, 0x5f
        /*0032*/ 	.short	0x0101


	//----- nvinfo : EIATTR_VRC_CTA_INIT_COUNT
	.align		4
        /*0034*/ 	.byte	0x02, 0x4a
	.zero		1
	.zero		1


	//----- nvinfo : EIATTR_EXIT_INSTR_OFFSETS
	.align		4
        /*0038*/ 	.byte	0x04, 0x1c
        /*003a*/ 	.short	(.L_15 - .L_14)


	//   ....[0]....
.L_14:
        /*003c*/ 	.word	0x00000110


	//   ....[1]....
        /*0040*/ 	.word	0x00000630


	//----- nvinfo : EIATTR_CRS_STACK_SIZE
	.align		4
.L_15:
        /*0044*/ 	.byte	0x04, 0x1e
        /*0046*/ 	.short	(.L_17 - .L_16)
.L_16:
        /*0048*/ 	.word	0x00000000


	//----- nvinfo : EIATTR_CBANK_PARAM_SIZE
	.align		4
.L_17:
        /*004c*/ 	.byte	0x03, 0x19
        /*004e*/ 	.short	0x0010


	//----- nvinfo : EIATTR_PARAM_CBANK
	.align		4
        /*0050*/ 	.byte	0x04, 0x0a
        /*0052*/ 	.short	(.L_19 - .L_18)
	.align		4
.L_18:
        /*0054*/ 	.word	index@(.nv.constant0._Z8VarianzaPiPf)
        /*0058*/ 	.short	0x0380
        /*005a*/ 	.short	0x0010


	//----- nvinfo : EIATTR_SW_WAR
	.align		4
.L_19:
        /*005c*/ 	.byte	0x04, 0x36
        /*005e*/ 	.short	(.L_21 - .L_20)
.L_20:
        /*0060*/ 	.word	0x00000008
.L_21:


//--------------------- .nv.callgraph             --------------------------
	.section	.nv.callgraph,"",@"SHT_CUDA_CALLGRAPH"
	.align	4
	.sectionentsize	8
	.align		4
        /*0000*/ 	.word	0x00000000
	.align		4
        /*0004*/ 	.word	0xffffffff
	.align		4
        /*0008*/ 	.word	0x00000000
	.align		4
        /*000c*/ 	.word	0xfffffffe
	.align		4
        /*0010*/ 	.word	0x00000000
	.align		4
        /*0014*/ 	.word	0xfffffffd
	.align		4
        /*0018*/ 	.word	0x00000000
	.align		4
        /*001c*/ 	.word	0xfffffffc


//--------------------- .text._Z8VarianzaPiPf     --------------------------
	.section	.text._Z8VarianzaPiPf,"ax",@progbits
	.align	128
        .global         _Z8VarianzaPiPf
        .type           _Z8VarianzaPiPf,@function
        .size           _Z8VarianzaPiPf,(.L_x_21 - _Z8VarianzaPiPf)
        .other          _Z8VarianzaPiPf,@"STO_CUDA_ENTRY STV_DEFAULT"
_Z8VarianzaPiPf:
.text._Z8VarianzaPiPf:
[----:B------:R-:W-:Y:S01]  /*0000*/  LDC R1, c[0x0][0x37c] ;  /* 0x0000df00ff017b82 */ /* 0x000fe20000000800 */
[----:B------:R-:W0:Y:S07]  /*0010*/  S2R R3, SR_TID.Y ;  /* 0x0000000000037919 */ /* 0x000e2e0000002200 */
[----:B------:R-:W1:Y:S01]  /*0020*/  LDC R7, c[0x0][0x360] ;  /* 0x0000d800ff077b82 */ /* 0x000e620000000800 */
[----:B------:R-:W2:Y:S07]  /*0030*/  S2R R0, SR_TID.X ;  /* 0x0000000000007919 */ /* 0x000eae0000002100 */
[----:B------:R-:W0:Y:S08]  /*0040*/  S2UR UR4, SR_CTAID.Y ;  /* 0x00000000000479c3 */ /* 0x000e300000002600 */
[----:B------:R-:W0:Y:S01]  /*0050*/  LDC R2, c[0x0][0x364] ;  /* 0x0000d900ff027b82 */ /* 0x000e220000000800 */
[----:B------:R-:W1:Y:S07]  /*0060*/  LDCU UR7, c[0x0][0x370] ;  /* 0x00006e00ff0777ac */ /* 0x000e6e0008000800 */
[----:B------:R-:W2:Y:S08]  /*0070*/  S2UR UR6, SR_CTAID.X ;  /* 0x00000000000679c3 */ /* 0x000eb00000002500 */
[----:B------:R-:W3:Y:S01]  /*0080*/  LDC.64 R4, c[0x0][0x388] ;  /* 0x0000e200ff047b82 */ /* 0x000ee20000000a00 */
[----:B0-----:R-:W-:Y:S01]  /*0090*/  IMAD R3, R2, UR4, R3 ;  /* 0x0000000402037c24 */ /* 0x001fe2000f8e0203 */
[----:B------:R-:W0:Y:S01]  /*00a0*/  LDCU.64 UR4, c[0x0][0x358] ;  /* 0x00006b00ff0477ac */ /* 0x000e220008000a00 */
[----:B-1----:R-:W-:-:S02]  /*00b0*/  IMAD R2, R7, UR7, RZ ;  /* 0x0000000707027c24 */ /* 0x002fc4000f8e02ff */
[----:B--2---:R-:W-:-:S04]  /*00c0*/  IMAD R0, R7, UR6, R0 ;  /* 0x0000000607007c24 */ /* 0x004fc8000f8e0200 */
[----:B------:R-:W-:-:S04]  /*00d0*/  IMAD R7, R3, R2, R0 ;  /* 0x0000000203077224 */ /* 0x000fc800078e0200 */
[C---:B---3--:R-:W-:Y:S01]  /*00e0*/  IMAD.WIDE R4, R7.reuse, 0x4, R4 ;  /* 0x0000000407047825 */ /* 0x048fe200078e0204 */
[----:B------:R-:W-:-:S04]  /*00f0*/  ISETP.GT.AND P0, PT, R7, 0x1606bf, PT ;  /* 0x001606bf0700780c */ /* 0x000fc80003f04270 */
[----:B0-----:R0:W-:Y:S09]  /*0100*/  STG.E desc[UR4][R4.64], RZ ;  /* 0x000000ff04007986 */ /* 0x0011f2000c101904 */
[----:B------:R-:W-:Y:S05]  /*0110*/  @P0 EXIT ;  /* 0x000000000000094d */ /* 0x000fea0003800000 */
[----:B------:R-:W1:Y:S01]  /*0120*/  LDC.64 R10, c[0x0][0x380] ;  /* 0x0000e000ff0a7b82 */ /* 0x000e620000000a00 */
[----:B------:R-:W-:Y:S01]  /*0130*/  ISETP.NE.AND P1, PT, R3, RZ, PT ;  /* 0x000000ff0300720c */ /* 0x000fe20003f25270 */
[----:B------:R-:W-:Y:S04]  /*0140*/  BSSY.RECONVERGENT B1, `(.L_x_0) ;  /* 0x0000011000017945 */ /* 0x000fe80003800200 */
[----:B------:R-:W-:Y:S01]  /*0150*/  BSSY.RELIABLE B0, `(.L_x_1) ;  /* 0x000000b000007945 */ /* 0x000fe20003800100 */
[----:B------:R-:W-:Y:S01]  /*0160*/  ISETP.EQ.OR P0, PT, R0, RZ, !P1 ;  /* 0x000000ff0000720c */ /* 0x000fe20004f02670 */
[----:B-1----:R-:W-:-:S12]  /*0170*/  IMAD.WIDE R10, R7, 0x4, R10 ;  /* 0x00000004070a7825 */ /* 0x002fd800078e020a */
[----:B------:R-:W-:Y:S05]  /*0180*/  @P0 BRA `(.L_x_2) ;  /* 0x00000000000c0947 */ /* 0x000fea0003800000 */
[----:B------:R-:W2:Y:S02]  /*0190*/  LDG.E R2, desc[UR4][R10.64+-0x15b4] ;  /* 0xffea4c040a027981 */ /* 0x000ea4000c1e1900 */
[----:B--2---:R-:W-:Y:S01]  /*01a0*/  I2FP.F32.S32 R2, R2 ;  /* 0x0000000200027245 */ /* 0x004fe20000201400 */
[----:B------:R-:W-:Y:S06]  /*01b0*/  BRA `(.L_x_3) ;  /* 0x0000000000107947 */ /* 0x000fec0003800000 */
.L_x_2:
[----:B------:R-:W-:Y:S05]  /*01c0*/  @!P1 BREAK.RELIABLE B0 ;  /* 0x0000000000009942 */ /* 0x000fea0003800100 */
[----:B------:R-:W-:Y:S02]  /*01d0*/  HFMA2 R6, -RZ, RZ, 0, 0 ;  /* 0x00000000ff067431 */ /* 0x000fe400000001ff */
[----:B------:R-:W-:Y:S01]  /*01e0*/  IMAD.MOV.U32 R2, RZ, RZ, RZ ;  /* 0x000000ffff027224 */ /* 0x000fe200078e00ff */
[----:B------:R-:W-:Y:S06]  /*01f0*/  @!P1 BRA `(.L_x_4) ;  /* 0x0000000000149947 */ /* 0x000fec0003800000 */
.L_x_3:
[----:B------:R-:W-:Y:S05]  /*0200*/  BSYNC.RELIABLE B0 ;  /* 0x0000000000007941 */ /* 0x000fea0003800100 */
.L_x_1:
[----:B------:R-:W2:Y:S01]  /*0210*/  LDG.E R0, desc[UR4][R10.64+-0x4] ;  /* 0xfffffc040a007981 */ /* 0x000ea2000c1e1900 */
[----:B------:R-:W-:Y:S01]  /*0220*/  IMAD.MOV.U32 R6, RZ, RZ, R2 ;  /* 0x000000ffff067224 */ /* 0x000fe200078e0002 */
[----:B--2---:R-:W-:-:S04]  /*0230*/  I2FP.F32.S32 R0, R0 ;  /* 0x0000000000007245 */ /* 0x004fc80000201400 */
[----:B------:R-:W-:-:S07]  /*0240*/  MOV R2, R0 ;  /* 0x0000000000027202 */ /* 0x000fce0000000f00 */
.L_x_4:
[----:B------:R-:W-:Y:S05]  /*0250*/  BSYNC.RECONVERGENT B1 ;  /* 0x0000000000017941 */ /* 0x000fea0003800200 */
.L_x_0:
[----:B------:R-:W-:Y:S05]  /*0260*/  WARPSYNC.ALL ;  /* 0x0000000000007948 */ /* 0x000fea0003800000 */
[----:B------:R-:W-:Y:S01]  /*0270*/  ISETP.NE.AND P0, PT, R3, 0x56c, PT ;  /* 0x0000056c0300780c */ /* 0x000fe20003f05270 */
[----:B------:R-:W2:-:S12]  /*0280*/  LDG.E R8, desc[UR4][R10.64] ;  /* 0x000000040a087981 */ /* 0x000e98000c1e1900 */
[----:B------:R1:W3:Y:S01]  /*0290*/  @P0 LDG.E R0, desc[UR4][R10.64+0x4] ;  /* 0x000004040a000981 */ /* 0x0002e2000c1e1900 */
[----:B------:R-:W-:Y:S01]  /*02a0*/  FADD R3, R6, 5 ;  /* 0x40a0000006037421 */ /* 0x000fe20000000000 */
[----:B------:R-:W-:Y:S02]  /*02b0*/  IMAD.MOV.U32 R7, RZ, RZ, RZ ;  /* 0x000000ffff077224 */ /* 0x000fe400078e00ff */
[----:B------:R-:W-:Y:S02]  /*02c0*/  HFMA2 R12, -RZ, RZ, 1.4716796875, -0.0003798007965087890625 ;  /* 0x3de38e39ff0c7431 */ /* 0x000fe400000001ff */
[----:B------:R-:W-:Y:S02]  /*02d0*/  IMAD.MOV.U32 R9, RZ, RZ, 0x41100000 ;  /* 0x41100000ff097424 */ /* 0x000fe400078e00ff */
[----:B------:R-:W-:Y:S01]  /*02e0*/  FADD R3, R3, 8 ;  /* 0x4100000003037421 */ /* 0x000fe20000000000 */
[----:B------:R-:W-:Y:S03]  /*02f0*/  BSSY.RECONVERGENT B1, `(.L_x_5) ;  /* 0x0000013000017945 */ /* 0x000fe60003800200 */
[----:B------:R-:W-:Y:S01]  /*0300*/  FADD R3, R3, R2 ;  /* 0x0000000203037221 */ /* 0x000fe20000000000 */
[----:B-1----:R-:W-:-:S04]  /*0310*/  FFMA R10, R12, -R9, 1 ;  /* 0x3f8000000c0a7423 */ /* 0x002fc80000000809 */
[----:B------:R-:W-:Y:S01]  /*0320*/  FFMA R10, R10, R12, 0.11111111193895339966 ;  /* 0x3de38e390a0a7423 */ /* 0x000fe2000000000c */
[----:B--2---:R-:W-:Y:S02]  /*0330*/  I2FP.F32.S32 R8, R8 ;  /* 0x0000000800087245 */ /* 0x004fe40000201400 */
[----:B---3--:R-:W-:-:S03]  /*0340*/  @P0 I2FP.F32.S32 R7, R0 ;  /* 0x0000000000070245 */ /* 0x008fc60000201400 */
[----:B------:R-:W-:-:S04]  /*0350*/  FADD R0, R3, R8 ;  /* 0x0000000803007221 */ /* 0x000fc80000000000 */
[----:B------:R-:W-:-:S04]  /*0360*/  FADD R0, R0, R7 ;  /* 0x0000000700007221 */ /* 0x000fc80000000000 */
[----:B------:R-:W-:-:S04]  /*0370*/  FADD R0, R0, 2 ;  /* 0x4000000000007421 */ /* 0x000fc80000000000 */
[----:B------:R-:W-:-:S04]  /*0380*/  FADD R0, R0, 5 ;  /* 0x40a0000000007421 */ /* 0x000fc80000000000 */
[----:B------:R-:W-:-:S04]  /*0390*/  FADD R3, R0, 4 ;  /* 0x4080000000037421 */ /* 0x000fc80000000000 */
[----:B------:R-:W1:Y:S01]  /*03a0*/  FCHK P0, R3, 9 ;  /* 0x4110000003007902 */ /* 0x000e620000000000 */
[----:B------:R-:W-:-:S04]  /*03b0*/  FFMA R0, R3, R10, RZ ;  /* 0x0000000a03007223 */ /* 0x000fc800000000ff */
[----:B------:R-:W-:-:S04]  /*03c0*/  FFMA R11, R0, -9, R3 ;  /* 0xc1100000000b7823 */ /* 0x000fc80000000003 */
[----:B------:R-:W-:Y:S01]  /*03d0*/  FFMA R11, R10, R11, R0 ;  /* 0x0000000b0a0b7223 */ /* 0x000fe20000000000 */
[----:B-1----:R-:W-:Y:S06]  /*03e0*/  @!P0 BRA `(.L_x_6) ;  /* 0x00000000000c8947 */ /* 0x002fec0003800000 */
[----:B------:R-:W-:-:S07]  /*03f0*/  MOV R10, 0x410 ;  /* 0x00000410000a7802 */ /* 0x000fce0000000f00 */
[----:B0-----:R-:W-:Y:S05]  /*0400*/  CALL.REL.NOINC `($__internal_0_$__cuda_sm3x_div_rn_noftz_f32_slowpath) ;  /* 0x00000000008c7944 */ /* 0x001fea0003c00000 */
[----:B------:R-:W-:-:S07]  /*0410*/  MOV R11, R0 ;  /* 0x00000000000b7202 */ /* 0x000fce0000000f00 */
.L_x_6:
[----:B------:R-:W-:Y:S05]  /*0420*/  BSYNC.RECONVERGENT B1 ;  /* 0x0000000000017941 */ /* 0x000fea0003800200 */
.L_x_5:
[C---:B------:R-:W-:Y:S01]  /*0430*/  FADD R0, R11.reuse, -R6 ;  /* 0x800000060b007221 */ /* 0x040fe20000000000 */
[C---:B------:R-:W-:Y:S01]  /*0440*/  FADD R3, R11.reuse, -5 ;  /* 0xc0a000000b037421 */ /* 0x040fe20000000000 */
[C---:B------:R-:W-:Y:S01]  /*0450*/  FADD R13, R11.reuse, -8 ;  /* 0xc10000000b0d7421 */ /* 0x040fe20000000000 */
[C---:B------:R-:W-:Y:S01]  /*0460*/  FADD R15, R11.reuse, -R2 ;  /* 0x800000020b0f7221 */ /* 0x040fe20000000000 */
[----:B------:R-:W-:Y:S01]  /*0470*/  FFMA R0, R0, R0, RZ ;  /* 0x0000000000007223 */ /* 0x000fe200000000ff */
[----:B------:R-:W-:Y:S01]  /*0480*/  FADD R7, R11, -R7 ;  /* 0x800000070b077221 */ /* 0x000fe20000000000 */
[----:B------:R-:W-:Y:S01]  /*0490*/  IMAD.MOV.U32 R2, RZ, RZ, 0x3de38e39 ;  /* 0x3de38e39ff027424 */ /* 0x000fe200078e00ff */
[----:B------:R-:W-:Y:S01]  /*04a0*/  BSSY.RECONVERGENT B1, `(.L_x_7) ;  /* 0x0000017000017945 */ /* 0x000fe20003800200 */
[----:B------:R-:W-:-:S04]  /*04b0*/  FFMA R0, R3, R3, R0 ;  /* 0x0000000303007223 */ /* 0x000fc80000000000 */
[----:B------:R-:W-:Y:S01]  /*04c0*/  FFMA R0, R13, R13, R0 ;  /* 0x0000000d0d007223 */ /* 0x000fe20000000000 */
[----:B------:R-:W-:-:S03]  /*04d0*/  FADD R13, -R8, R11 ;  /* 0x0000000b080d7221 */ /* 0x000fc60000000100 */
[----:B------:R-:W-:-:S04]  /*04e0*/  FFMA R0, R15, R15, R0 ;  /* 0x0000000f0f007223 */ /* 0x000fc80000000000 */
[----:B------:R-:W-:Y:S01]  /*04f0*/  FFMA R0, R13, R13, R0 ;  /* 0x0000000d0d007223 */ /* 0x000fe20000000000 */
[C---:B------:R-:W-:Y:S01]  /*0500*/  FADD R13, R11.reuse, -2 ;  /* 0xc00000000b0d7421 */ /* 0x040fe20000000000 */
[----:B------:R-:W-:Y:S02]  /*0510*/  FADD R11, R11, -4 ;  /* 0xc08000000b0b7421 */ /* 0x000fe40000000000 */
[----:B------:R-:W-:-:S04]  /*0520*/  FFMA R0, R7, R7, R0 ;  /* 0x0000000707007223 */ /* 0x000fc80000000000 */
[----:B------:R-:W-:-:S04]  /*0530*/  FFMA R0, R13, R13, R0 ;  /* 0x0000000d0d007223 */ /* 0x000fc80000000000 */
[----:B------:R-:W-:Y:S01]  /*0540*/  FFMA R0, R3, R3, R0 ;  /* 0x0000000303007223 */ /* 0x000fe20000000000 */
[----:B------:R-:W-:-:S03]  /*0550*/  FFMA R3, R2, -R9, 1 ;  /* 0x3f80000002037423 */ /* 0x000fc60000000809 */
[----:B------:R-:W-:Y:S01]  /*0560*/  FFMA R6, R11, R11, R0 ;  /* 0x0000000b0b067223 */ /* 0x000fe20000000000 */
[----:B------:R-:W-:-:S03]  /*0570*/  FFMA R0, R3, R2, 0.11111111193895339966 ;  /* 0x3de38e3903007423 */ /* 0x000fc60000000002 */
[----:B------:R-:W1:Y:S01]  /*0580*/  FCHK P0, R6, 9 ;  /* 0x4110000006007902 */ /* 0x000e620000000000 */
[----:B------:R-:W-:-:S04]  /*0590*/  FFMA R3, R0, R6, RZ ;  /* 0x0000000600037223 */ /* 0x000fc800000000ff */
[----:B------:R-:W-:-:S04]  /*05a0*/  FFMA R2, R3, -9, R6 ;  /* 0xc110000003027823 */ /* 0x000fc80000000006 */
[----:B------:R-:W-:Y:S01]  /*05b0*/  FFMA R3, R0, R2, R3 ;  /* 0x0000000200037223 */ /* 0x000fe20000000003 */
[----:B-1----:R-:W-:Y:S06]  /*05c0*/  @!P0 BRA `(.L_x_8) ;  /* 0x0000000000108947 */ /* 0x002fec0003800000 */
[----:B------:R-:W-:Y:S02]  /*05d0*/  MOV R3, R6 ;  /* 0x0000000600037202 */ /* 0x000fe40000000f00 */
[----:B------:R-:W-:-:S07]  /*05e0*/  MOV R10, 0x600 ;  /* 0x00000600000a7802 */ /* 0x000fce0000000f00 */
[----:B0-----:R-:W-:Y:S05]  /*05f0*/  CALL.REL.NOINC `($__internal_0_$__cuda_sm3x_div_rn_noftz_f32_slowpath) ;  /* 0x0000000000107944 */ /* 0x001fea0003c00000 */
[----:B------:R-:W-:-:S07]  /*0600*/  IMAD.MOV.U32 R3, RZ, RZ, R0 ;  /* 0x000000ffff037224 */ /* 0x000fce00078e0000 */
.L_x_8:
[----:B------:R-:W-:Y:S05]  /*0610*/  BSYNC.RECONVERGENT B1 ;  /* 0x0000000000017941 */ /* 0x000fea0003800200 */
.L_x_7:
[----:B------:R-:W-:Y:S01]  /*0620*/  STG.E desc[UR4][R4.64], R3 ;  /* 0x0000000304007986 */ /* 0x000fe2000c101904 */
[----:B------:R-:W-:Y:S05]  /*0630*/  EXIT ;  /* 0x000000000000794d */ /* 0x000fea0003800000 */
        .weak           $__internal_0_$__cuda_sm3x_div_rn_noftz_f32_slowpath
        .type           $__internal_0_$__cuda_sm3x_div_rn_noftz_f32_slowpath,@function
        .size           $__internal_0_$__cuda_sm3x_div_rn_noftz_f32_slowpath,(.L_x_21 - $__internal_0_$__cuda_sm3x_div_rn_noftz_f32_slowpath)
$__internal_0_$__cuda_sm3x_div_rn_noftz_f32_slowpath:
[----:B------:R-:W-:Y:S01]  /*0640*/  SHF.R.U32.HI R12, RZ, 0x17, R9 ;  /* 0x00000017ff0c7819 */ /* 0x000fe20000011609 */
[----:B------:R-:W-:Y:S01]  /*0650*/  BSSY.RECONVERGENT B2, `(.L_x_9) ;  /* 0x0000064000027945 */ /* 0x000fe20003800200 */
[----:B------:R-:W-:Y:S01]  /*0660*/  SHF.R.U32.HI R0, RZ, 0x17, R3 ;  /* 0x00000017ff007819 */ /* 0x000fe20000011603 */
[----:B------:R-:W-:Y:S01]  /*0670*/  HFMA2 R14, -RZ, RZ, 2.53125, 0 ;  /* 0x41100000ff0e7431 */ /* 0x000fe200000001ff */
[----:B------:R-:W-:Y:S02]  /*0680*/  LOP3.LUT R12, R12, 0xff, RZ, 0xc0, !PT ;  /* 0x000000ff0c0c7812 */ /* 0x000fe400078ec0ff */
[----:B------:R-:W-:Y:S02]  /*0690*/  LOP3.LUT R16, R0, 0xff, RZ, 0xc0, !PT ;  /* 0x000000ff00107812 */ /* 0x000fe400078ec0ff */
[----:B------:R-:W-:-:S03]  /*06a0*/  IADD3 R13, PT, PT, R12, -0x1, RZ ;  /* 0xffffffff0c0d7810 */ /* 0x000fc60007ffe0ff */
[----:B------:R-:W-:Y:S01]  /*06b0*/  VIADD R15, R16, 0xffffffff ;  /* 0xffffffff100f7836 */ /* 0x000fe20000000000 */
[----:B------:R-:W-:-:S04]  /*06c0*/  ISETP.GT.U32.AND P0, PT, R13, 0xfd, PT ;  /* 0x000000fd0d00780c */ /* 0x000fc80003f04070 */
[----:B------:R-:W-:-:S13]  /*06d0*/  ISETP.GT.U32.OR P0, PT, R15, 0xfd, P0 ;  /* 0x000000fd0f00780c */ /* 0x000fda0000704470 */
[----:B------:R-:W-:Y:S01]  /*06e0*/  @!P0 IMAD.MOV.U32 R11, RZ, RZ, RZ ;  /* 0x000000ffff0b8224 */ /* 0x000fe200078e00ff */
[----:B------:R-:W-:Y:S06]  /*06f0*/  @!P0 BRA `(.L_x_10) ;  /* 0x0000000000608947 */ /* 0x000fec0003800000 */
[----:B------:R-:W-:Y:S02]  /*0700*/  MOV R0, 0x41100000 ;  /* 0x4110000000007802 */ /* 0x000fe40000000f00 */
[----:B------:R-:W-:Y:S02]  /*0710*/  FSETP.GTU.FTZ.AND P0, PT, |R3|, +INF , PT ;  /* 0x7f8000000300780b */ /* 0x000fe40003f1c200 */
[----:B------:R-:W-:-:S04]  /*0720*/  FSETP.GTU.FTZ.AND P1, PT, |R0|, +INF , PT ;  /* 0x7f8000000000780b */ /* 0x000fc80003f3c200 */
[----:B------:R-:W-:-:S13]  /*0730*/  PLOP3.LUT P0, PT, P0, P1, PT, 0xf8, 0x8f ;  /* 0x00000000008f781c */ /* 0x000fda0000703f70 */
[----:B------:R-:W-:Y:S05]  /*0740*/  @P0 BRA `(.L_x_11) ;  /* 0x00000004004c0947 */ /* 0x000fea0003800000 */
[----:B------:R-:W-:-:S13]  /*0750*/  LOP3.LUT P0, RZ, R14, 0x7fffffff, R3, 0xc8, !PT ;  /* 0x7fffffff0eff7812 */ /* 0x000fda000780c803 */
[----:B------:R-:W-:Y:S05]  /*0760*/  @!P0 BRA `(.L_x_12) ;  /* 0x00000004003c8947 */ /* 0x000fea0003800000 */
[C---:B------:R-:W-:Y:S02]  /*0770*/  FSETP.NEU.FTZ.AND P2, PT, |R3|.reuse, +INF , PT ;  /* 0x7f8000000300780b */ /* 0x040fe40003f5d200 */
[----:B------:R-:W-:Y:S02]  /*0780*/  FSETP.NEU.FTZ.AND P1, PT, |R0|, +INF , PT ;  /* 0x7f8000000000780b */ /* 0x000fe40003f3d200 */
[----:B------:R-:W-:-:S11]  /*0790*/  FSETP.NEU.FTZ.AND P0, PT, |R3|, +INF , PT ;  /* 0x7f8000000300780b */ /* 0x000fd60003f1d200 */
[----:B------:R-:W-:Y:S05]  /*07a0*/  @!P1 BRA !P2, `(.L_x_12) ;  /* 0x00000004002c9947 */ /* 0x000fea0005000000 */
[----:B------:R-:W-:-:S04]  /*07b0*/  LOP3.LUT P2, RZ, R3, 0x7fffffff, RZ, 0xc0, !PT ;  /* 0x7fffffff03ff7812 */ /* 0x000fc8000784c0ff */
[----:B------:R-:W-:-:S13]  /*07c0*/  PLOP3.LUT P1, PT, P1, P2, PT, 0x2f, 0xf2 ;  /* 0x0000000000f2781c */ /* 0x000fda0000f24577 */
[----:B------:R-:W-:Y:S05]  /*07d0*/  @P1 BRA `(.L_x_13) ;  /* 0x0000000400181947 */ /* 0x000fea0003800000 */
[----:B------:R-:W-:-:S04]  /*07e0*/  LOP3.LUT P1, RZ, R14, 0x7fffffff, RZ, 0xc0, !PT ;  /* 0x7fffffff0eff7812 */ /* 0x000fc8000782c0ff */
[----:B------:R-:W-:-:S13]  /*07f0*/  PLOP3.LUT P0, PT, P0, P1, PT, 0x2f, 0xf2 ;  /* 0x0000000000f2781c */ /* 0x000fda0000702577 */
[----:B------:R-:W-:Y:S05]  /*0800*/  @P0 BRA `(.L_x_14) ;  /* 0x0000000400000947 */ /* 0x000fea0003800000 */
[----:B------:R-:W-:Y:S02]  /*0810*/  ISETP.GE.AND P0, PT, R15, RZ, PT ;  /* 0x000000ff0f00720c */ /* 0x000fe40003f06270 */
[----:B------:R-:W-:-:S11]  /*0820*/  ISETP.GE.AND P1, PT, R13, RZ, PT ;  /* 0x000000ff0d00720c */ /* 0x000fd60003f26270 */
[----:B------:R-:W-:Y:S01]  /*0830*/  @P0 IMAD.MOV.U32 R11, RZ, RZ, RZ ;  /* 0x000000ffff0b0224 */ /* 0x000fe200078e00ff */
[----:B------:R-:W-:Y:S01]  /*0840*/  @!P0 MOV R11, 0xffffffc0 ;  /* 0xffffffc0000b8802 */ /* 0x000fe20000000f00 */
[----:B------:R-:W-:Y:S01]  /*0850*/  @!P0 FFMA R3, R3, 1.84467440737095516160e+19, RZ ;  /* 0x5f80000003038823 */ /* 0x000fe200000000ff */
[----:B------:R-:W-:-:S03]  /*0860*/  @!P1 FFMA R14, R0, 1.84467440737095516160e+19, RZ ;  /* 0x5f800000000e9823 */ /* 0x000fc600000000ff */
[----:B------:R-:W-:-:S07]  /*0870*/  @!P1 VIADD R11, R11, 0x40 ;  /* 0x000000400b0b9836 */ /* 0x000fce0000000000 */
.L_x_10:
[----:B------:R-:W-:Y:S01]  /*0880*/  LEA R13, R12, 0xc0800000, 0x17 ;  /* 0xc08000000c0d7811 */ /* 0x000fe200078eb8ff */
[----:B------:R-:W-:Y:S03]  /*0890*/  BSSY.RECONVERGENT B3, `(.L_x_15) ;  /* 0x0000036000037945 */ /* 0x000fe60003800200 */
[----:B------:R-:W-:Y:S01]  /*08a0*/  IADD3 R14, PT, PT, -R13, R14, RZ ;  /* 0x0000000e0d0e7210 */ /* 0x000fe20007ffe1ff */
[----:B------:R-:W-:-:S03]  /*08b0*/  VIADD R13, R16, 0xffffff81 ;  /* 0xffffff81100d7836 */ /* 0x000fc60000000000 */
[----:B------:R-:W0:Y:S01]  /*08c0*/  MUFU.RCP R15, R14 ;  /* 0x0000000e000f7308 */ /* 0x000e220000001000 */
[----:B------:R-:W-:Y:S01]  /*08d0*/  FADD.FTZ R17, -R14, -RZ ;  /* 0x800000ff0e117221 */ /* 0x000fe20000010100 */
[C---:B------:R-:W-:Y:S01]  /*08e0*/  IMAD R0, R13.reuse, -0x800000, R3 ;  /* 0xff8000000d007824 */ /* 0x040fe200078e0203 */
[----:B------:R-:W-:-:S04]  /*08f0*/  IADD3 R12, PT, PT, R13, 0x7f, -R12 ;  /* 0x0000007f0d0c7810 */ /* 0x000fc80007ffe80c */
[----:B------:R-:W-:Y:S01]  /*0900*/  IADD3 R12, PT, PT, R12, R11, RZ ;  /* 0x0000000b0c0c7210 */ /* 0x000fe20007ffe0ff */
[----:B0-----:R-:W-:-:S04]  /*0910*/  FFMA R16, R15, R17, 1 ;  /* 0x3f8000000f107423 */ /* 0x001fc80000000011 */
[----:B------:R-:W-:-:S04]  /*0920*/  FFMA R18, R15, R16, R15 ;  /* 0x000000100f127223 */ /* 0x000fc8000000000f */
[----:B------:R-:W-:-:S04]  /*0930*/  FFMA R3, R0, R18, RZ ;  /* 0x0000001200037223 */ /* 0x000fc800000000ff */
[----:B------:R-:W-:-:S04]  /*0940*/  FFMA R16, R17, R3, R0 ;  /* 0x0000000311107223 */ /* 0x000fc80000000000 */
[----:B------:R-:W-:-:S04]  /*0950*/  FFMA R15, R18, R16, R3 ;  /* 0x00000010120f7223 */ /* 0x000fc80000000003 */
[----:B------:R-:W-:-:S04]  /*0960*/  FFMA R16, R17, R15, R0 ;  /* 0x0000000f11107223 */ /* 0x000fc80000000000 */
[----:B------:R-:W-:-:S05]  /*0970*/  FFMA R0, R18, R16, R15 ;  /* 0x0000001012007223 */ /* 0x000fca000000000f */
[----:B------:R-:W-:-:S04]  /*0980*/  SHF.R.U32.HI R3, RZ, 0x17, R0 ;  /* 0x00000017ff037819 */ /* 0x000fc80000011600 */
[----:B------:R-:W-:-:S05]  /*0990*/  LOP3.LUT R3, R3, 0xff, RZ, 0xc0, !PT ;  /* 0x000000ff03037812 */ /* 0x000fca00078ec0ff */
[----:B------:R-:W-:-:S05]  /*09a0*/  IMAD.IADD R13, R3, 0x1, R12 ;  /* 0x00000001030d7824 */ /* 0x000fca00078e020c */
[----:B------:R-:W-:-:S04]  /*09b0*/  IADD3 R3, PT, PT, R13, -0x1, RZ ;  /* 0xffffffff0d037810 */ /* 0x000fc80007ffe0ff */
[----:B------:R-:W-:-:S13]  /*09c0*/  ISETP.GE.U32.AND P0, PT, R3, 0xfe, PT ;  /* 0x000000fe0300780c */ /* 0x000fda0003f06070 */
[----:B------:R-:W-:Y:S05]  /*09d0*/  @!P0 BRA `(.L_x_16) ;  /* 0x0000000000808947 */ /* 0x000fea0003800000 */
[----:B------:R-:W-:-:S13]  /*09e0*/  ISETP.GT.AND P0, PT, R13, 0xfe, PT ;  /* 0x000000fe0d00780c */ /* 0x000fda0003f04270 */
[----:B------:R-:W-:Y:S05]  /*09f0*/  @P0 BRA `(.L_x_17) ;  /* 0x00000000006c0947 */ /* 0x000fea0003800000 */
[----:B------:R-:W-:-:S13]  /*0a00*/  ISETP.GE.AND P0, PT, R13, 0x1, PT ;  /* 0x000000010d00780c */ /* 0x000fda0003f06270 */
[----:B------:R-:W-:Y:S05]  /*0a10*/  @P0 BRA `(.L_x_18) ;  /* 0x0000000000740947 */ /* 0x000fea0003800000 */
[----:B------:R-:W-:Y:S02]  /*0a20*/  ISETP.GE.AND P0, PT, R13, -0x18, PT ;  /* 0xffffffe80d00780c */ /* 0x000fe40003f06270 */
[----:B------:R-:W-:-:S11]  /*0a30*/  LOP3.LUT R0, R0, 0x80000000, RZ, 0xc0, !PT ;  /* 0x8000000000007812 */ /* 0x000fd600078ec0ff */
[----:B------:R-:W-:Y:S05]  /*0a40*/  @!P0 BRA `(.L_x_18) ;  /* 0x0000000000688947 */ /* 0x000fea0003800000 */
[CCC-:B------:R-:W-:Y:S01]  /*0a50*/  FFMA.RZ R3, R18.reuse, R16.reuse, R15.reuse ;  /* 0x0000001012037223 */ /* 0x1c0fe2000000c00f */
[C---:B------:R-:W-:Y:S02]  /*0a60*/  VIADD R14, R13.reuse, 0x20 ;  /* 0x000000200d0e7836 */ /* 0x040fe40000000000 */
[CCC-:B------:R-:W-:Y:S01]  /*0a70*/  FFMA.RM R12, R18.reuse, R16.reuse, R15.reuse ;  /* 0x00000010120c7223 */ /* 0x1c0fe2000000400f */
[----:B------:R-:W-:Y:S02]  /*0a80*/  ISETP.NE.AND P2, PT, R13, RZ, PT ;  /* 0x000000ff0d00720c */ /* 0x000fe40003f45270 */
[----:B------:R-:W-:Y:S01]  /*0a90*/  LOP3.LUT R11, R3, 0x7fffff, RZ, 0xc0, !PT ;  /* 0x007fffff030b7812 */ /* 0x000fe200078ec0ff */
[----:B------:R-:W-:Y:S01]  /*0aa0*/  FFMA.RP R3, R18, R16, R15 ;  /* 0x0000001012037223 */ /* 0x000fe2000000800f */
[----:B------:R-:W-:Y:S02]  /*0ab0*/  ISETP.NE.AND P1, PT, R13, RZ, PT ;  /* 0x000000ff0d00720c */ /* 0x000fe40003f25270 */
[----:B------:R-:W-:-:S02]  /*0ac0*/  LOP3.LUT R11, R11, 0x800000, RZ, 0xfc, !PT ;  /* 0x008000000b0b7812 */ /* 0x000fc400078efcff */
[----:B------:R-:W-:Y:S02]  /*0ad0*/  IADD3 R13, PT, PT, -R13, RZ, RZ ;  /* 0x000000ff0d0d7210 */ /* 0x000fe40007ffe1ff */
[----:B------:R-:W-:Y:S02]  /*0ae0*/  SHF.L.U32 R14, R11, R14, RZ ;  /* 0x0000000e0b0e7219 */ /* 0x000fe400000006ff */
[----:B------:R-:W-:Y:S02]  /*0af0*/  FSETP.NEU.FTZ.AND P0, PT, R3, R12, PT ;  /* 0x0000000c0300720b */ /* 0x000fe40003f1d000 */
[----:B------:R-:W-:Y:S02]  /*0b00*/  SEL R12, R13, RZ, P2 ;  /* 0x000000ff0d0c7207 */ /* 0x000fe40001000000 */
[----:B------:R-:W-:Y:S02]  /*0b10*/  ISETP.NE.AND P1, PT, R14, RZ, P1 ;  /* 0x000000ff0e00720c */ /* 0x000fe40000f25270 */
[----:B------:R-:W-:-:S02]  /*0b20*/  SHF.R.U32.HI R12, RZ, R12, R11 ;  /* 0x0000000cff0c7219 */ /* 0x000fc4000001160b */
[----:B------:R-:W-:Y:S02]  /*0b30*/  PLOP3.LUT P0, PT, P0, P1, PT, 0xf8, 0x8f ;  /* 0x00000000008f781c */ /* 0x000fe40000703f70 */
[----:B------:R-:W-:Y:S02]  /*0b40*/  SHF.R.U32.HI R14, RZ, 0x1, R12 ;  /* 0x00000001ff0e7819 */ /* 0x000fe4000001160c */
[----:B------:R-:W-:-:S04]  /*0b50*/  SEL R3, RZ, 0x1, !P0 ;  /* 0x00000001ff037807 */ /* 0x000fc80004000000 */
[----:B------:R-:W-:-:S04]  /*0b60*/  LOP3.LUT R3, R3, 0x1, R14, 0xf8, !PT ;  /* 0x0000000103037812 */ /* 0x000fc800078ef80e */
[----:B------:R-:W-:-:S05]  /*0b70*/  LOP3.LUT R3, R3, R12, RZ, 0xc0, !PT ;  /* 0x0000000c03037212 */ /* 0x000fca00078ec0ff */
[----:B------:R-:W-:-:S05]  /*0b80*/  IMAD.IADD R3, R14, 0x1, R3 ;  /* 0x000000010e037824 */ /* 0x000fca00078e0203 */
[----:B------:R-:W-:Y:S01]  /*0b90*/  LOP3.LUT R0, R3, R0, RZ, 0xfc, !PT ;  /* 0x0000000003007212 */ /* 0x000fe200078efcff */
[----:B------:R-:W-:Y:S06]  /*0ba0*/  BRA `(.L_x_18) ;  /* 0x0000000000107947 */ /* 0x000fec0003800000 */
.L_x_17:
[----:B------:R-:W-:-:S04]  /*0bb0*/  LOP3.LUT R0, R0, 0x80000000, RZ, 0xc0, !PT ;  /* 0x8000000000007812 */ /* 0x000fc800078ec0ff */
[----:B------:R-:W-:Y:S01]  /*0bc0*/  LOP3.LUT R0, R0, 0x7f800000, RZ, 0xfc, !PT ;  /* 0x7f80000000007812 */ /* 0x000fe200078efcff */
[----:B------:R-:W-:Y:S06]  /*0bd0*/  BRA `(.L_x_18) ;  /* 0x0000000000047947 */ /* 0x000fec0003800000 */
.L_x_16:
[----:B------:R-:W-:-:S07]  /*0be0*/  LEA R0, R12, R0, 0x17 ;  /* 0x000000000c007211 */ /* 0x000fce00078eb8ff */
.L_x_18:
[----:B------:R-:W-:Y:S05]  /*0bf0*/  BSYNC.RECONVERGENT B3 ;  /* 0x0000000000037941 */ /* 0x000fea0003800200 */
.L_x_15:
[----:B------:R-:W-:Y:S05]  /*0c00*/  BRA `(.L_x_19) ;  /* 0x0000000000207947 */ /* 0x000fea0003800000 */
.L_x_14:
[----:B------:R-:W-:-:S04]  /*0c10*/  LOP3.LUT R0, R14, 0x80000000, R3, 0x48, !PT ;  /* 0x800000000e007812 */ /* 0x000fc800078e4803 */
[----:B------:R-:W-:Y:S01]  /*0c20*/  LOP3.LUT R0, R0, 0x7f800000, RZ, 0xfc, !PT ;  /* 0x7f80000000007812 */ /* 0x000fe200078efcff */
[----:B------:R-:W-:Y:S06]  /*0c30*/  BRA `(.L_x_19) ;  /* 0x0000000000147947 */ /* 0x000fec0003800000 */
.L_x_13:
[----:B------:R-:W-:Y:S01]  /*0c40*/  LOP3.LUT R0, R14, 0x80000000, R3, 0x48, !PT ;  /* 0x800000000e007812 */ /* 0x000fe200078e4803 */
[----:B------:R-:W-:Y:S06]  /*0c50*/  BRA `(.L_x_19) ;  /* 0x00000000000c7947 */ /* 0x000fec0003800000 */
.L_x_12:
[----:B------:R-:W0:Y:S01]  /*0c60*/  MUFU.RSQ R0, -QNAN ;  /* 0xffc0000000007908 */ /* 0x000e220000001400 */
[----:B------:R-:W-:Y:S05]  /*0c70*/  BRA `(.L_x_19) ;  /* 0x0000000000047947 */ /* 0x000fea0003800000 */
.L_x_11:
[----:B------:R-:W-:-:S07]  /*0c80*/  FADD.FTZ R0, R3, R0 ;  /* 0x0000000003007221 */ /* 0x000fce0000010000 */
.L_x_19:
[----:B------:R-:W-:Y:S05]  /*0c90*/  BSYNC.RECONVERGENT B2 ;  /* 0x0000000000027941 */ /* 0x000fea0003800200 */
.L_x_9:
[----:B------:R-:W-:-:S04]  /*0ca0*/  IMAD.MOV.U32 R11, RZ, RZ, 0x0 ;  /* 0x00000000ff0b7424 */ /* 0x000fc800078e00ff */
[----:B0-----:R-:W-:Y:S05]  /*0cb0*/  RET.REL.NODEC R10 `(_Z8VarianzaPiPf) ;  /* 0xfffffff00ad07950 */ /* 0x001fea0003c3ffff */
.L_x_20:
[----:B------:R-:W-:-:S00]  /*0cc0*/  BRA `(.L_x_20) ;  /* 0xfffffffc00fc7947 */ /* 0x000fc0000383ffff */
[----:B------:R-:W-:-:S00]  /*0cd0*/  NOP ;  /* 0x0000000000007918 */ /* 0x000fc00000000000 */
        /* <DEDUP_REMOVED lines=10> */
.L_x_21:


//--------------------- .nv.shared.reserved.0     --------------------------
	.section	.nv.shared.reserved.0,"aw",@nobits
	.weak		__nv_reservedSMEM_offset_0_alias
	.size		__nv_reservedSMEM_offset_0_alias, 0, 64
	.other		__nv_reservedSMEM_offset_0_alias,@"STO_CUDA_RESERVED_SHARED STV_DEFAULT"
__nv_reservedSMEM_offset_0_alias:
	.zero		0
	.zero		64


//--------------------- .nv.constant0._Z8VarianzaPiPf --------------------------
	.section	.nv.constant0._Z8VarianzaPiPf,"a",@progbits
	.sectionflags	@""
	.align	4
.nv.constant0._Z8VarianzaPiPf:
	.zero		912


//--------------------- SYMBOLS --------------------------

	.type		.nv.reservedSmem.offset0,@object
	.size		.nv.reservedSmem.offset0,0x4
